	.headerflags	@"EF_CUDA_TEXMODE_UNIFIED EF_CUDA_64BIT_ADDRESS EF_CUDA_ACCELERATORS EF_CUDA_SM90 EF_CUDA_VIRTUAL_SM(EF_CUDA_SM90)"
	.elftype	@"ET_EXEC"


//--------------------- .nv.info                  --------------------------
	.section	.nv.info,"",@"SHT_CUDA_INFO"
	.align	4


	//----- nvinfo : EIATTR_REGCOUNT
	.align		4
        /*0000*/ 	.byte	0x04, 0x2f
        /*0002*/ 	.short	(.L_3 - .L_2)
	.align		4
.L_2:
        /*0004*/ 	.word	index@(triton_poi_fused__native_batch_norm_legit_no_training_convolution_47)
        /*0008*/ 	.word	0x00000020


	//----- nvinfo : EIATTR_MIN_STACK_SIZE
	.align		4
.L_3:
        /*000c*/ 	.byte	0x04, 0x12
        /*000e*/ 	.short	(.L_5 - .L_4)
	.align		4
.L_4:
        /*0010*/ 	.word	index@(triton_poi_fused__native_batch_norm_legit_no_training_convolution_47)
        /*0014*/ 	.word	0x00000000


	//----- nvinfo : EIATTR_FRAME_SIZE
	.align		4
.L_5:
        /*0018*/ 	.byte	0x04, 0x11
        /*001a*/ 	.short	(.L_7 - .L_6)
	.align		4
.L_6:
        /*001c*/ 	.word	index@(triton_poi_fused__native_batch_norm_legit_no_training_convolution_47)
        /*0020*/ 	.word	0x00000000


	//----- nvinfo : EIATTR_MIN_STACK_SIZE
	.align		4
.L_7:
        /*0024*/ 	.byte	0x04, 0x12
        /*0026*/ 	.short	(.L_9 - .L_8)
	.align		4
.L_8:
        /*0028*/ 	.word	index@(triton_poi_fused__native_batch_norm_legit_no_training_convolution_47)
        /*002c*/ 	.word	0x00000000
.L_9:


//--------------------- .nv.info.triton_poi_fused__native_batch_norm_legit_no_training_convolution_47 --------------------------
	.section	.nv.info.triton_poi_fused__native_batch_norm_legit_no_training_convolution_47,"",@"SHT_CUDA_INFO"
	.sectionflags	@""
	.align	4


	//----- nvinfo : EIATTR_CUDA_API_VERSION
	.align		4
        /*0000*/ 	.byte	0x04, 0x37
        /*0002*/ 	.short	(.L_11 - .L_10)
.L_10:
        /*0004*/ 	.word	0x0000007c


	//----- nvinfo : EIATTR_KPARAM_INFO
	.align		4
.L_11:
        /*0008*/ 	.byte	0x04, 0x17
        /*000a*/ 	.short	(.L_13 - .L_12)
.L_12:
        /*000c*/ 	.word	0x00000000
        /*0010*/ 	.short	0x0007
        /*0012*/ 	.short	0x0038
        /*0014*/ 	.byte	0x00, 0xf0, 0x11, 0x00


	//----- nvinfo : EIATTR_KPARAM_INFO
	.align		4
.L_13:
        /*0018*/ 	.byte	0x04, 0x17
        /*001a*/ 	.short	(.L_15 - .L_14)
.L_14:
        /*001c*/ 	.word	0x00000000
        /*0020*/ 	.short	0x0006
        /*0022*/ 	.short	0x0030
        /*0024*/ 	.byte	0x00, 0xf4, 0x21, 0x00


	//----- nvinfo : EIATTR_KPARAM_INFO
	.align		4
.L_15:
        /*0028*/ 	.byte	0x04, 0x17
        /*002a*/ 	.short	(.L_17 - .L_16)
.L_16:
        /*002c*/ 	.word	0x00000000
        /*0030*/ 	.short	0x0005
        /*0032*/ 	.short	0x0028
        /*0034*/ 	.byte	0x00, 0xf4, 0x21, 0x00


	//----- nvinfo : EIATTR_KPARAM_INFO
	.align		4
.L_17:
        /*0038*/ 	.byte	0x04, 0x17
        /*003a*/ 	.short	(.L_19 - .L_18)
.L_18:
        /*003c*/ 	.word	0x00000000
        /*0040*/ 	.short	0x0004
        /*0042*/ 	.short	0x0020
        /*0044*/ 	.byte	0x00, 0xf4, 0x21, 0x00


	//----- nvinfo : EIATTR_KPARAM_INFO
	.align		4
.L_19:
        /*0048*/ 	.byte	0x04, 0x17
        /*004a*/ 	.short	(.L_21 - .L_20)
.L_20:
        /*004c*/ 	.word	0x00000000
        /*0050*/ 	.short	0x0003
        /*0052*/ 	.short	0x0018
        /*0054*/ 	.byte	0x00, 0xf4, 0x21, 0x00


	//----- nvinfo : EIATTR_KPARAM_INFO
	.align		4
.L_21:
        /*0058*/ 	.byte	0x04, 0x17
        /*005a*/ 	.short	(.L_23 - .L_22)
.L_22:
        /*005c*/ 	.word	0x00000000
        /*0060*/ 	.short	0x0002
        /*0062*/ 	.short	0x0010
        /*0064*/ 	.byte	0x00, 0xf4, 0x21, 0x00


	//----- nvinfo : EIATTR_KPARAM_INFO
	.align		4
.L_23:
        /*0068*/ 	.byte	0x04, 0x17
        /*006a*/ 	.short	(.L_25 - .L_24)
.L_24:
        /*006c*/ 	.word	0x00000000
        /*0070*/ 	.short	0x0001
        /*0072*/ 	.short	0x0008
        /*0074*/ 	.byte	0x00, 0xf4, 0x21, 0x00


	//----- nvinfo : EIATTR_KPARAM_INFO
	.align		4
.L_25:
        /*0078*/ 	.byte	0x04, 0x17
        /*007a*/ 	.short	(.L_27 - .L_26)
.L_26:
        /*007c*/ 	.word	0x00000000
        /*0080*/ 	.short	0x0000
        /*0082*/ 	.short	0x0000
        /*0084*/ 	.byte	0x00, 0xf4, 0x21, 0x00


	//----- nvinfo : EIATTR_SPARSE_MMA_MASK
	.align		4
.L_27:
        /*0088*/ 	.byte	0x03, 0x50
        /*008a*/ 	.short	0x0000


	//----- nvinfo : EIATTR_MAXREG_COUNT
	.align		4
        /*008c*/ 	.byte	0x03, 0x1b
        /*008e*/ 	.short	0x00ff


	//----- nvinfo : EIATTR_EXIT_INSTR_OFFSETS
	.align		4
        /*0090*/ 	.byte	0x04, 0x1c
        /*0092*/ 	.short	(.L_29 - .L_28)


	//   ....[0]....
.L_28:
        /*0094*/ 	.word	0x000006b0


	//----- nvinfo : EIATTR_REQNTID
	.align		4
.L_29:
        /*0098*/ 	.byte	0x04, 0x10
        /*009a*/ 	.short	(.L_31 - .L_30)
.L_30:
        /*009c*/ 	.word	0x00000080
        /*00a0*/ 	.word	0x00000001
        /*00a4*/ 	.word	0x00000001


	//----- nvinfo : EIATTR_CBANK_PARAM_SIZE
	.align		4
.L_31:
        /*00a8*/ 	.byte	0x03, 0x19
        /*00aa*/ 	.short	0x003c


	//----- nvinfo : EIATTR_PARAM_CBANK
	.align		4
        /*00ac*/ 	.byte	0x04, 0x0a
        /*00ae*/ 	.short	(.L_33 - .L_32)
	.align		4
.L_32:
        /*00b0*/ 	.word	index@(.nv.constant0.triton_poi_fused__native_batch_norm_legit_no_training_convolution_47)
        /*00b4*/ 	.short	0x0210
        /*00b6*/ 	.short	0x003c


	//----- nvinfo : EIATTR_SW_WAR
	.align		4
.L_33:
        /*00b8*/ 	.byte	0x04, 0x36
        /*00ba*/ 	.short	(.L_35 - .L_34)
.L_34:
        /*00bc*/ 	.word	0x00000008
.L_35:


//--------------------- .nv.callgraph             --------------------------
	.section	.nv.callgraph,"",@"SHT_CUDA_CALLGRAPH"
	.align	4
	.sectionentsize	8
	.align		4
        /*0000*/ 	.word	0x00000000
	.align		4
        /*0004*/ 	.word	0xffffffff
	.align		4
        /*0008*/ 	.word	0x00000000
	.align		4
        /*000c*/ 	.word	0xfffffffe
	.align		4
        /*0010*/ 	.word	0x00000000
	.align		4
        /*0014*/ 	.word	0xfffffffd
	.align		4
        /*0018*/ 	.word	0x00000000
	.align		4
        /*001c*/ 	.word	0xfffffffc


//--------------------- .nv.constant4             --------------------------
	.section	.nv.constant4,"a",@progbits
	.align	8
	.align		8
.nv.constant4:
        /*0000*/ 	.dword	_$_str
	.align		8
        /*0008*/ 	.dword	_$_str_$_2


//--------------------- .text.triton_poi_fused__native_batch_norm_legit_no_training_convolution_47 --------------------------
	.section	.text.triton_poi_fused__native_batch_norm_legit_no_training_convolution_47,"ax",@progbits
	.align	128
        .global         triton_poi_fused__native_batch_norm_legit_no_training_convolution_47
        .type           triton_poi_fused__native_batch_norm_legit_no_training_convolution_47,@function
        .size           triton_poi_fused__native_batch_norm_legit_no_training_convolution_47,(.L_x_1 - triton_poi_fused__native_batch_norm_legit_no_training_convolution_47)
        .other          triton_poi_fused__native_batch_norm_legit_no_training_convolution_47,@"STO_CUDA_ENTRY STV_DEFAULT"
triton_poi_fused__native_batch_norm_legit_no_training_convolution_47:
.text.triton_poi_fused__native_batch_norm_legit_no_training_convolution_47:
[----:B------:R-:W-:Y:S01]  /*0000*/  LDC R1, c[0x0][0x28] ;  /* 0x00000a00ff017b82 */ /* 0x000fe20000000800 */
[----:B------:R-:W1:Y:S07]  /*0010*/  S2R R0, SR_TID.X ;  /* 0x0000000000007919 */ /* 0x000e6e0000002100 */
[----:B------:R-:W2:Y:S01]  /*0020*/  LDC.64 R8, c[0x0][0x228] ;  /* 0x00008a00ff087b82 */ /* 0x000ea20000000a00 */
[----:B------:R-:W-:Y:S01]  /*0030*/  ULDC.64 UR4, c[0x0][0x208] ;  /* 0x0000820000047ab9 */ /* 0x000fe20000000a00 */
[----:B------:R-:W3:Y:S06]  /*0040*/  S2R R5, SR_CTAID.X ;  /* 0x0000000000057919 */ /* 0x000eec0000002500 */
[----:B------:R-:W4:Y:S08]  /*0050*/  LDC.64 R28, c[0x0][0x218] ;  /* 0x00008600ff1c7b82 */ /* 0x000f300000000a00 */
[----:B------:R-:W5:Y:S08]  /*0060*/  LDC.64 R20, c[0x0][0x210] ;  /* 0x00008400ff147b82 */ /* 0x000f700000000a00 */
[----:B------:R-:W4:Y:S01]  /*0070*/  LDC.64 R26, c[0x0][0x220] ;  /* 0x00008800ff1a7b82 */ /* 0x000f220000000a00 */
[----:B-1----:R-:W-:-:S07]  /*0080*/  SHF.L.U32 R0, R0, 0x2, RZ ;  /* 0x0000000200007819 */ /* 0x002fce00000006ff */
[----:B------:R-:W1:Y:S01]  /*0090*/  LDC.64 R24, c[0x0][0x230] ;  /* 0x00008c00ff187b82 */ /* 0x000e620000000a00 */
[----:B---3--:R-:W-:Y:S02]  /*00a0*/  SHF.R.S32.HI R3, RZ, 0x15, R5 ;  /* 0x00000015ff037819 */ /* 0x008fe40000011405 */
[----:B------:R-:W-:Y:S02]  /*00b0*/  LOP3.LUT R0, R0, 0x1fc, RZ, 0xc0, !PT ;  /* 0x000001fc00007812 */ /* 0x000fe400078ec0ff */
[----:B------:R-:W-:-:S03]  /*00c0*/  SGXT R3, R3, 0x1 ;  /* 0x000000010303781a */ /* 0x000fc60000000200 */
[----:B------:R-:W3:Y:S01]  /*00d0*/  LDC.64 R22, c[0x0][0x238] ;  /* 0x00008e00ff167b82 */ /* 0x000ee20000000a00 */
[----:B------:R-:W-:-:S04]  /*00e0*/  LEA R6, R5, R0, 0xa ;  /* 0x0000000005067211 */ /* 0x000fc800078e50ff */
[----:B------:R-:W-:-:S04]  /*00f0*/  LEA.HI R3, R3, R6, RZ, 0xa ;  /* 0x0000000603037211 */ /* 0x000fc800078f50ff */
[----:B------:R-:W-:Y:S02]  /*0100*/  SHF.R.S32.HI R7, RZ, 0xa, R3 ;  /* 0x0000000aff077819 */ /* 0x000fe40000011403 */
[----:B------:R-:W-:Y:S02]  /*0110*/  IADD3 R3, R3, 0x200, RZ ;  /* 0x0000020003037810 */ /* 0x000fe40007ffe0ff */
[----:B------:R-:W-:Y:S02]  /*0120*/  LEA.HI R0, R7, R7, RZ, 0x6 ;  /* 0x0000000707007211 */ /* 0x000fe400078f30ff */
[----:B------:R-:W-:Y:S02]  /*0130*/  SHF.R.S32.HI R3, RZ, 0xa, R3 ;  /* 0x0000000aff037819 */ /* 0x000fe40000011403 */
[----:B------:R-:W-:Y:S02]  /*0140*/  LOP3.LUT R0, R0, 0xffffffc0, RZ, 0xc0, !PT ;  /* 0xffffffc000007812 */ /* 0x000fe400078ec0ff */
[----:B------:R-:W-:-:S02]  /*0150*/  LEA.HI R2, R3, R3, RZ, 0x6 ;  /* 0x0000000303027211 */ /* 0x000fc400078f30ff */
[----:B------:R-:W-:Y:S02]  /*0160*/  IADD3 R7, R7, -R0, RZ ;  /* 0x8000000007077210 */ /* 0x000fe40007ffe0ff */
[----:B------:R-:W-:-:S03]  /*0170*/  LOP3.LUT R2, R2, 0xffffffc0, RZ, 0xc0, !PT ;  /* 0xffffffc002027812 */ /* 0x000fc600078ec0ff */
[----:B--2---:R-:W-:Y:S01]  /*0180*/  IMAD.WIDE R4, R7, 0x4, R8 ;  /* 0x0000000407047825 */ /* 0x004fe200078e0208 */
[----:B------:R-:W-:-:S05]  /*0190*/  IADD3 R3, R3, -R2, RZ ;  /* 0x8000000203037210 */ /* 0x000fca0007ffe0ff */
[----:B------:R-:W-:Y:S01]  /*01a0*/  IMAD.WIDE R16, R3, 0x4, R8 ;  /* 0x0000000403107825 */ /* 0x000fe200078e0208 */
[----:B------:R-:W2:Y:S05]  /*01b0*/  LDG.E.EL R4, desc[UR4][R4.64] ;  /* 0x0000000404047981 */ /* 0x000eaa000c2e1900 */
[----:B------:R-:W2:Y:S01]  /*01c0*/  LDG.E.EL R16, desc[UR4][R16.64] ;  /* 0x0000000410107981 */ /* 0x000ea2000c2e1900 */
[----:B----4-:R-:W-:-:S04]  /*01d0*/  IMAD.WIDE R18, R7, 0x4, R28 ;  /* 0x0000000407127825 */ /* 0x010fc800078e021c */
[----:B-----5:R-:W-:Y:S02]  /*01e0*/  IMAD.WIDE R20, R6, 0x4, R20 ;  /* 0x0000000406147825 */ /* 0x020fe400078e0214 */
[----:B------:R-:W4:Y:S02]  /*01f0*/  LDG.E.EL R19, desc[UR4][R18.64] ;  /* 0x0000000412137981 */ /* 0x000f24000c2e1900 */
[----:B0-----:R-:W-:Y:S02]  /*0200*/  IMAD.WIDE R8, R7, 0x4, R26 ;  /* 0x0000000407087825 */ /* 0x001fe400078e021a */
[----:B------:R-:W4:Y:S02]  /*0210*/  LDG.E.128 R12, desc[UR4][R20.64] ;  /* 0x00000004140c7981 */ /* 0x000f24000c1e1d00 */
[C---:B------:R-:W-:Y:S02]  /*0220*/  IMAD.WIDE R28, R3.reuse, 0x4, R28 ;  /* 0x00000004031c7825 */ /* 0x040fe400078e021c */
[----:B------:R-:W5:Y:S02]  /*0230*/  LDG.E.EL R18, desc[UR4][R8.64] ;  /* 0x0000000408127981 */ /* 0x000f64000c2e1900 */
[----:B------:R-:W-:-:S02]  /*0240*/  IMAD.WIDE R26, R3, 0x4, R26 ;  /* 0x00000004031a7825 */ /* 0x000fc400078e021a */
[----:B------:R1:W4:Y:S04]  /*0250*/  LDG.E.EL R17, desc[UR4][R28.64] ;  /* 0x000000041c117981 */ /* 0x000328000c2e1900 */
[----:B------:R3:W4:Y:S04]  /*0260*/  LDG.E.EL R5, desc[UR4][R26.64] ;  /* 0x000000041a057981 */ /* 0x000728000c2e1900 */
[----:B------:R-:W4:Y:S01]  /*0270*/  LDG.E.128 R8, desc[UR4][R20.64+0x800] ;  /* 0x0008000414087981 */ /* 0x000f22000c1e1d00 */
[----:B-1----:R-:W-:-:S04]  /*0280*/  IMAD.WIDE R28, R7, 0x4, R24 ;  /* 0x00000004071c7825 */ /* 0x002fc800078e0218 */
[----:B---3--:R-:W-:Y:S01]  /*0290*/  IMAD.WIDE R26, R7, 0x4, R22 ;  /* 0x00000004071a7825 */ /* 0x008fe200078e0216 */
[----:B------:R-:W3:Y:S03]  /*02a0*/  LDG.E.EL R2, desc[UR4][R28.64] ;  /* 0x000000041c027981 */ /* 0x000ee6000c2e1900 */
[C---:B------:R-:W-:Y:S01]  /*02b0*/  IMAD.WIDE R24, R3.reuse, 0x4, R24 ;  /* 0x0000000403187825 */ /* 0x040fe200078e0218 */
[----:B------:R0:W3:Y:S03]  /*02c0*/  LDG.E.EL R7, desc[UR4][R26.64] ;  /* 0x000000041a077981 */ /* 0x0000e6000c2e1900 */
[----:B------:R-:W-:Y:S02]  /*02d0*/  IMAD.WIDE R22, R3, 0x4, R22 ;  /* 0x0000000403167825 */ /* 0x000fe400078e0216 */
[----:B------:R1:W3:Y:S04]  /*02e0*/  LDG.E.EL R3, desc[UR4][R24.64] ;  /* 0x0000000418037981 */ /* 0x0002e8000c2e1900 */
[----:B------:R2:W3:Y:S01]  /*02f0*/  LDG.E.EL R0, desc[UR4][R22.64] ;  /* 0x0000000416007981 */ /* 0x0004e2000c2e1900 */
[----:B0-----:R-:W0:Y:S01]  /*0300*/  LDC.64 R26, c[0x0][0x240] ;  /* 0x00009000ff1a7b82 */ /* 0x001e220000000a00 */
[----:B-1----:R-:W-:Y:S01]  /*0310*/  HFMA2.MMA R25, -RZ, RZ, 1.625, 0 ;  /* 0x3e800000ff197435 */ /* 0x002fe200000001ff */
[----:B0-----:R-:W-:-:S04]  /*0320*/  IMAD.WIDE R26, R6, 0x4, R26 ;  /* 0x00000004061a7825 */ /* 0x001fc800078e021a */
[----:B--2---:R-:W-:Y:S01]  /*0330*/  FADD R4, R4, 9.9999997473787516356e-06 ;  /* 0x3727c5ac04047421 */ /* 0x004fe20000000000 */
[----:B------:R-:W-:-:S03]  /*0340*/  FADD R16, R16, 9.9999997473787516356e-06 ;  /* 0x3727c5ac10107421 */ /* 0x000fc60000000000 */
[----:B------:R-:W0:Y:S08]  /*0350*/  MUFU.SQRT R28, R4 ;  /* 0x00000004001c7308 */ /* 0x000e300000002000 */
[----:B------:R-:W1:Y:S01]  /*0360*/  MUFU.SQRT R22, R16 ;  /* 0x0000001000167308 */ /* 0x000e620000002000 */
[C---:B0-----:R-:W-:Y:S02]  /*0370*/  FSETP.GT.AND P0, PT, R28.reuse, 8.50705917302346158658e+37, PT ;  /* 0x7e8000001c00780b */ /* 0x041fe40003f04000 */
[----:B------:R-:W-:-:S02]  /*0380*/  FSETP.GEU.AND P2, PT, R28, 1.175494350822287508e-38, PT ;  /* 0x008000001c00780b */ /* 0x000fc40003f4e000 */
[C---:B-1----:R-:W-:Y:S02]  /*0390*/  FSETP.GT.AND P1, PT, R22.reuse, 8.50705917302346158658e+37, PT ;  /* 0x7e8000001600780b */ /* 0x042fe40003f24000 */
[----:B------:R-:W-:-:S07]  /*03a0*/  FSETP.GEU.AND P3, PT, R22, 1.175494350822287508e-38, PT ;  /* 0x008000001600780b */ /* 0x000fce0003f6e000 */
[----:B------:R-:W-:-:S04]  /*03b0*/  @P0 FMUL R28, R28, 0.25 ;  /* 0x3e8000001c1c0820 */ /* 0x000fc80000400000 */
[----:B------:R-:W-:Y:S01]  /*03c0*/  @!P2 FMUL R28, R28, 16777216 ;  /* 0x4b8000001c1ca820 */ /* 0x000fe20000400000 */
[----:B------:R-:W-:-:S04]  /*03d0*/  @P1 FMUL R22, R22, 0.25 ;  /* 0x3e80000016161820 */ /* 0x000fc80000400000 */
[----:B------:R-:W-:Y:S01]  /*03e0*/  @!P3 FMUL R22, R22, 16777216 ;  /* 0x4b8000001616b820 */ /* 0x000fe20000400000 */
[----:B------:R-:W0:Y:S01]  /*03f0*/  MUFU.RCP R28, R28 ;  /* 0x0000001c001c7308 */ /* 0x000e220000001000 */
[----:B------:R-:W-:-:S07]  /*0400*/  FSEL R23, R25, 1, P0 ;  /* 0x3f80000019177808 */ /* 0x000fce0000000000 */
[----:B------:R-:W1:Y:S01]  /*0410*/  MUFU.RCP R4, R22 ;  /* 0x0000001600047308 */ /* 0x000e620000001000 */
[----:B------:R-:W-:Y:S01]  /*0420*/  FSEL R25, R25, 1, P1 ;  /* 0x3f80000019197808 */ /* 0x000fe20000800000 */
[----:B------:R-:W-:Y:S01]  /*0430*/  @!P2 FMUL R23, R23, 16777216 ;  /* 0x4b8000001717a820 */ /* 0x000fe20000400000 */
[--C-:B----4-:R-:W-:Y:S01]  /*0440*/  FADD R14, R14, R19.reuse ;  /* 0x000000130e0e7221 */ /* 0x110fe20000000000 */
[--C-:B------:R-:W-:Y:S01]  /*0450*/  FADD R12, R12, R19.reuse ;  /* 0x000000130c0c7221 */ /* 0x100fe20000000000 */
[--C-:B------:R-:W-:Y:S01]  /*0460*/  FADD R13, R13, R19.reuse ;  /* 0x000000130d0d7221 */ /* 0x100fe20000000000 */
[----:B------:R-:W-:Y:S01]  /*0470*/  @!P3 FMUL R25, R25, 16777216 ;  /* 0x4b8000001919b820 */ /* 0x000fe20000400000 */
[----:B------:R-:W-:Y:S01]  /*0480*/  FADD R15, R15, R19 ;  /* 0x000000130f0f7221 */ /* 0x000fe20000000000 */
[----:B0-----:R-:W-:Y:S01]  /*0490*/  FMUL R16, R28, R23 ;  /* 0x000000171c107220 */ /* 0x001fe20000400000 */
[C---:B-----5:R-:W-:Y:S01]  /*04a0*/  FADD R19, -R18.reuse, R14 ;  /* 0x0000000e12137221 */ /* 0x060fe20000000100 */
[C---:B------:R-:W-:Y:S01]  /*04b0*/  FADD R29, -R18.reuse, R12 ;  /* 0x0000000c121d7221 */ /* 0x040fe20000000100 */
[----:B------:R-:W-:Y:S01]  /*04c0*/  FADD R23, -R18, R15 ;  /* 0x0000000f12177221 */ /* 0x000fe20000000100 */
[----:B------:R-:W-:Y:S01]  /*04d0*/  FADD R10, R10, R17 ;  /* 0x000000110a0a7221 */ /* 0x000fe20000000000 */
[----:B-1----:R-:W-:Y:S01]  /*04e0*/  FMUL R4, R4, R25 ;  /* 0x0000001904047220 */ /* 0x002fe20000400000 */
[----:B------:R-:W-:Y:S01]  /*04f0*/  FADD R25, -R18, R13 ;  /* 0x0000000d12197221 */ /* 0x000fe20000000100 */
[--C-:B------:R-:W-:Y:S01]  /*0500*/  FADD R8, R8, R17.reuse ;  /* 0x0000001108087221 */ /* 0x100fe20000000000 */
[--C-:B------:R-:W-:Y:S01]  /*0510*/  FADD R9, R9, R17.reuse ;  /* 0x0000001109097221 */ /* 0x100fe20000000000 */
[----:B------:R-:W-:Y:S01]  /*0520*/  FADD R11, R11, R17 ;  /* 0x000000110b0b7221 */ /* 0x000fe20000000000 */
[-C--:B------:R-:W-:Y:S01]  /*0530*/  FMUL R19, R19, R16.reuse ;  /* 0x0000001013137220 */ /* 0x080fe20000400000 */
[-C--:B------:R-:W-:Y:S01]  /*0540*/  FMUL R22, R29, R16.reuse ;  /* 0x000000101d167220 */ /* 0x080fe20000400000 */
[-C--:B------:R-:W-:Y:S01]  /*0550*/  FMUL R18, R25, R16.reuse ;  /* 0x0000001019127220 */ /* 0x080fe20000400000 */
[----:B------:R-:W-:Y:S01]  /*0560*/  FMUL R16, R23, R16 ;  /* 0x0000001017107220 */ /* 0x000fe20000400000 */
[C---:B------:R-:W-:Y:S01]  /*0570*/  FADD R17, -R5.reuse, R10 ;  /* 0x0000000a05117221 */ /* 0x040fe20000000100 */
[C---:B------:R-:W-:Y:S01]  /*0580*/  FADD R25, -R5.reuse, R8 ;  /* 0x0000000805197221 */ /* 0x040fe20000000100 */
[C---:B------:R-:W-:Y:S01]  /*0590*/  FADD R29, -R5.reuse, R9 ;  /* 0x00000009051d7221 */ /* 0x040fe20000000100 */
[----:B------:R-:W-:Y:S01]  /*05a0*/  FADD R23, -R5, R11 ;  /* 0x0000000b05177221 */ /* 0x000fe20000000100 */
[-C--:B------:R-:W-:Y:S01]  /*05b0*/  FMUL R24, R17, R4.reuse ;  /* 0x0000000411187220 */ /* 0x080fe20000400000 */
[-C--:B------:R-:W-:Y:S01]  /*05c0*/  FMUL R25, R25, R4.reuse ;  /* 0x0000000419197220 */ /* 0x080fe20000400000 */
[-C--:B------:R-:W-:Y:S01]  /*05d0*/  FMUL R17, R29, R4.reuse ;  /* 0x000000041d117220 */ /* 0x080fe20000400000 */
[----:B------:R-:W-:Y:S01]  /*05e0*/  FMUL R23, R23, R4 ;  /* 0x0000000417177220 */ /* 0x000fe20000400000 */
[C-C-:B---3--:R-:W-:Y:S01]  /*05f0*/  FFMA R6, R2.reuse, R19, R7.reuse ;  /* 0x0000001302067223 */ /* 0x148fe20000000007 */
[C-C-:B------:R-:W-:Y:S01]  /*0600*/  FFMA R4, R2.reuse, R22, R7.reuse ;  /* 0x0000001602047223 */ /* 0x140fe20000000007 */
[C-C-:B------:R-:W-:Y:S01]  /*0610*/  FFMA R5, R2.reuse, R18, R7.reuse ;  /* 0x0000001202057223 */ /* 0x140fe20000000007 */
[----:B------:R-:W-:Y:S01]  /*0620*/  FFMA R7, R2, R16, R7 ;  /* 0x0000001002077223 */ /* 0x000fe20000000007 */
[C-C-:B------:R-:W-:Y:S01]  /*0630*/  FFMA R18, R3.reuse, R24, R0.reuse ;  /* 0x0000001803127223 */ /* 0x140fe20000000000 */
[C-C-:B------:R-:W-:Y:S01]  /*0640*/  FFMA R16, R3.reuse, R25, R0.reuse ;  /* 0x0000001903107223 */ /* 0x140fe20000000000 */
[C-C-:B------:R-:W-:Y:S01]  /*0650*/  FFMA R17, R3.reuse, R17, R0.reuse ;  /* 0x0000001103117223 */ /* 0x140fe20000000000 */
[----:B------:R-:W-:Y:S01]  /*0660*/  FFMA R19, R3, R23, R0 ;  /* 0x0000001703137223 */ /* 0x000fe20000000000 */
[----:B------:R-:W-:Y:S04]  /*0670*/  STG.E.128 desc[UR4][R20.64], R12 ;  /* 0x0000000c14007986 */ /* 0x000fe8000c101d04 */
[----:B------:R-:W-:Y:S04]  /*0680*/  STG.E.128 desc[UR4][R20.64+0x800], R8 ;  /* 0x0008000814007986 */ /* 0x000fe8000c101d04 */
[----:B------:R-:W-:Y:S04]  /*0690*/  STG.E.128 desc[UR4][R26.64], R4 ;  /* 0x000000041a007986 */ /* 0x000fe8000c101d04 */
[----:B------:R-:W-:Y:S01]  /*06a0*/  STG.E.128 desc[UR4][R26.64+0x800], R16 ;  /* 0x000800101a007986 */ /* 0x000fe2000c101d04 */
[----:B------:R-:W-:Y:S05]  /*06b0*/  EXIT ;  /* 0x000000000000794d */ /* 0x000fea0003800000 */
.L_x_0:
[----:B------:R-:W-:-:S00]  /*06c0*/  BRA `(.L_x_0) ;  /* 0xfffffffc00fc7947 */ /* 0x000fc0000383ffff */
[----:B------:R-:W-:-:S00]  /*06d0*/  NOP ;  /* 0x0000000000007918 */ /* 0x000fc00000000000 */
        /* <DEDUP_REMOVED lines=10> */
.L_x_1:


//--------------------- .nv.global.init           --------------------------
	.section	.nv.global.init,"aw",@progbits
.nv.global.init:
	.type		_$_str,@object
	.size		_$_str,(_$_str_$_2 - _$_str)
_$_str:
        /*0000*/ 	.byte	0x5f, 0x5f, 0x43, 0x55, 0x44, 0x41, 0x5f, 0x46, 0x54, 0x5a, 0x00
	.type		_$_str_$_2,@object
	.size		_$_str_$_2,(.L_1 - _$_str_$_2)
_$_str_$_2:
        /*000b*/ 	.byte	0x5f, 0x5f, 0x43, 0x55, 0x44, 0x41, 0x5f, 0x50, 0x52, 0x45, 0x43, 0x5f, 0x53, 0x51, 0x52, 0x54
        /*001b*/ 	.byte	0x00
.L_1:


//--------------------- .nv.constant0.triton_poi_fused__native_batch_norm_legit_no_training_convolution_47 --------------------------
	.section	.nv.constant0.triton_poi_fused__native_batch_norm_legit_no_training_convolution_47,"a",@progbits
	.sectionflags	@""
	.align	4
.nv.constant0.triton_poi_fused__native_batch_norm_legit_no_training_convolution_47:
	.zero		588
